//
// Generated by NVIDIA NVVM Compiler
//
// Compiler Build ID: CL-36424714
// Cuda compilation tools, release 13.0, V13.0.88
// Based on NVVM 20.0.0
//

.version 9.0
.target sm_100
.address_size 64

	// .globl	_Z11scan_kernelPfS_S_j
// _ZZ11scan_kernelPfS_S_jE8buffer_s has been demoted

.visible .entry _Z11scan_kernelPfS_S_j(
	.param .u64 .ptr .align 1 _Z11scan_kernelPfS_S_j_param_0,
	.param .u64 .ptr .align 1 _Z11scan_kernelPfS_S_j_param_1,
	.param .u64 .ptr .align 1 _Z11scan_kernelPfS_S_j_param_2,
	.param .u32 _Z11scan_kernelPfS_S_j_param_3
)
{
	.reg .pred 	%p<22>;
	.reg .b32 	%r<65>;
	.reg .b32 	%f<69>;
	.reg .b64 	%rd<17>;
	// demoted variable
	.shared .align 4 .b8 _ZZ11scan_kernelPfS_S_jE8buffer_s[8192];
	ld.param.u64 	%rd3, [_Z11scan_kernelPfS_S_j_param_0];
	ld.param.u64 	%rd1, [_Z11scan_kernelPfS_S_j_param_1];
	ld.param.u64 	%rd2, [_Z11scan_kernelPfS_S_j_param_2];
	cvta.to.global.u64 	%rd4, %rd3;
	mov.u32 	%r1, %ctaid.x;
	mov.u32 	%r8, %ntid.x;
	mul.lo.s32 	%r9, %r8, %r1;
	shl.b32 	%r10, %r9, 1;
	mov.u32 	%r2, %tid.x;
	add.s32 	%r3, %r10, %r2;
	mul.wide.u32 	%rd5, %r3, 4;
	add.s64 	%rd6, %rd4, %rd5;
	ld.global.f32 	%f1, [%rd6];
	shl.b32 	%r11, %r2, 2;
	mov.u32 	%r12, _ZZ11scan_kernelPfS_S_jE8buffer_s;
	add.s32 	%r4, %r12, %r11;
	st.shared.f32 	[%r4], %f1;
	add.s32 	%r5, %r3, 1024;
	mul.wide.u32 	%rd7, %r5, 4;
	add.s64 	%rd8, %rd4, %rd7;
	ld.global.f32 	%f2, [%rd8];
	st.shared.f32 	[%r4+4096], %f2;
	bar.sync 	0;
	shl.b32 	%r13, %r2, 1;
	add.s32 	%r6, %r13, 2;
	add.s32 	%r7, %r4, %r11;
	ld.shared.f32 	%f3, [%r7];
	ld.shared.f32 	%f4, [%r7+4];
	add.f32 	%f5, %f3, %f4;
	st.shared.f32 	[%r7+4], %f5;
	bar.sync 	0;
	setp.gt.u32 	%p1, %r2, 511;
	@%p1 bra 	$L__BB0_2;
	shl.b32 	%r14, %r6, 3;
	add.s32 	%r16, %r12, %r14;
	ld.shared.f32 	%f6, [%r16+-12];
	ld.shared.f32 	%f7, [%r16+-4];
	add.f32 	%f8, %f6, %f7;
	st.shared.f32 	[%r16+-4], %f8;
$L__BB0_2:
	bar.sync 	0;
	setp.gt.u32 	%p2, %r2, 255;
	@%p2 bra 	$L__BB0_4;
	shl.b32 	%r17, %r6, 4;
	add.s32 	%r19, %r12, %r17;
	ld.shared.f32 	%f9, [%r19+-20];
	ld.shared.f32 	%f10, [%r19+-4];
	add.f32 	%f11, %f9, %f10;
	st.shared.f32 	[%r19+-4], %f11;
$L__BB0_4:
	bar.sync 	0;
	setp.gt.u32 	%p3, %r2, 127;
	@%p3 bra 	$L__BB0_6;
	shl.b32 	%r20, %r6, 5;
	add.s32 	%r22, %r12, %r20;
	ld.shared.f32 	%f12, [%r22+-36];
	ld.shared.f32 	%f13, [%r22+-4];
	add.f32 	%f14, %f12, %f13;
	st.shared.f32 	[%r22+-4], %f14;
$L__BB0_6:
	bar.sync 	0;
	setp.gt.u32 	%p4, %r2, 63;
	@%p4 bra 	$L__BB0_8;
	shl.b32 	%r23, %r6, 6;
	add.s32 	%r25, %r12, %r23;
	ld.shared.f32 	%f15, [%r25+-68];
	ld.shared.f32 	%f16, [%r25+-4];
	add.f32 	%f17, %f15, %f16;
	st.shared.f32 	[%r25+-4], %f17;
$L__BB0_8:
	bar.sync 	0;
	setp.gt.u32 	%p5, %r2, 31;
	@%p5 bra 	$L__BB0_10;
	shl.b32 	%r26, %r6, 7;
	add.s32 	%r28, %r12, %r26;
	ld.shared.f32 	%f18, [%r28+-132];
	ld.shared.f32 	%f19, [%r28+-4];
	add.f32 	%f20, %f18, %f19;
	st.shared.f32 	[%r28+-4], %f20;
$L__BB0_10:
	bar.sync 	0;
	setp.gt.u32 	%p6, %r2, 15;
	@%p6 bra 	$L__BB0_12;
	shl.b32 	%r29, %r6, 8;
	add.s32 	%r31, %r12, %r29;
	ld.shared.f32 	%f21, [%r31+-260];
	ld.shared.f32 	%f22, [%r31+-4];
	add.f32 	%f23, %f21, %f22;
	st.shared.f32 	[%r31+-4], %f23;
$L__BB0_12:
	bar.sync 	0;
	setp.gt.u32 	%p7, %r2, 7;
	@%p7 bra 	$L__BB0_14;
	shl.b32 	%r32, %r6, 9;
	add.s32 	%r34, %r12, %r32;
	ld.shared.f32 	%f24, [%r34+-516];
	ld.shared.f32 	%f25, [%r34+-4];
	add.f32 	%f26, %f24, %f25;
	st.shared.f32 	[%r34+-4], %f26;
$L__BB0_14:
	bar.sync 	0;
	setp.gt.u32 	%p8, %r2, 3;
	@%p8 bra 	$L__BB0_16;
	shl.b32 	%r35, %r6, 10;
	add.s32 	%r37, %r12, %r35;
	ld.shared.f32 	%f27, [%r37+-1028];
	ld.shared.f32 	%f28, [%r37+-4];
	add.f32 	%f29, %f27, %f28;
	st.shared.f32 	[%r37+-4], %f29;
$L__BB0_16:
	bar.sync 	0;
	setp.gt.u32 	%p9, %r2, 1;
	@%p9 bra 	$L__BB0_18;
	shl.b32 	%r38, %r6, 11;
	add.s32 	%r40, %r12, %r38;
	ld.shared.f32 	%f30, [%r40+-2052];
	ld.shared.f32 	%f31, [%r40+-4];
	add.f32 	%f32, %f30, %f31;
	st.shared.f32 	[%r40+-4], %f32;
$L__BB0_18:
	bar.sync 	0;
	setp.ne.s32 	%p10, %r2, 0;
	@%p10 bra 	$L__BB0_20;
	ld.shared.f32 	%f33, [_ZZ11scan_kernelPfS_S_jE8buffer_s+4092];
	ld.shared.f32 	%f34, [_ZZ11scan_kernelPfS_S_jE8buffer_s+8188];
	add.f32 	%f35, %f33, %f34;
	st.shared.f32 	[_ZZ11scan_kernelPfS_S_jE8buffer_s+8188], %f35;
$L__BB0_20:
	setp.ne.s32 	%p11, %r2, 0;
	bar.sync 	0;
	@%p11 bra 	$L__BB0_22;
	ld.shared.f32 	%f36, [_ZZ11scan_kernelPfS_S_jE8buffer_s+4092];
	ld.shared.f32 	%f37, [_ZZ11scan_kernelPfS_S_jE8buffer_s+6140];
	add.f32 	%f38, %f36, %f37;
	st.shared.f32 	[_ZZ11scan_kernelPfS_S_jE8buffer_s+6140], %f38;
$L__BB0_22:
	bar.sync 	0;
	setp.gt.u32 	%p12, %r2, 2;
	@%p12 bra 	$L__BB0_24;
	shl.b32 	%r41, %r6, 10;
	add.s32 	%r43, %r12, %r41;
	ld.shared.f32 	%f39, [%r43+-4];
	ld.shared.f32 	%f40, [%r43+1020];
	add.f32 	%f41, %f39, %f40;
	st.shared.f32 	[%r43+1020], %f41;
$L__BB0_24:
	bar.sync 	0;
	setp.gt.u32 	%p13, %r2, 6;
	@%p13 bra 	$L__BB0_26;
	shl.b32 	%r44, %r6, 9;
	add.s32 	%r46, %r12, %r44;
	ld.shared.f32 	%f42, [%r46+-4];
	ld.shared.f32 	%f43, [%r46+508];
	add.f32 	%f44, %f42, %f43;
	st.shared.f32 	[%r46+508], %f44;
$L__BB0_26:
	bar.sync 	0;
	setp.gt.u32 	%p14, %r2, 14;
	@%p14 bra 	$L__BB0_28;
	shl.b32 	%r47, %r6, 8;
	add.s32 	%r49, %r12, %r47;
	ld.shared.f32 	%f45, [%r49+-4];
	ld.shared.f32 	%f46, [%r49+252];
	add.f32 	%f47, %f45, %f46;
	st.shared.f32 	[%r49+252], %f47;
$L__BB0_28:
	bar.sync 	0;
	setp.gt.u32 	%p15, %r2, 30;
	@%p15 bra 	$L__BB0_30;
	shl.b32 	%r50, %r6, 7;
	add.s32 	%r52, %r12, %r50;
	ld.shared.f32 	%f48, [%r52+-4];
	ld.shared.f32 	%f49, [%r52+124];
	add.f32 	%f50, %f48, %f49;
	st.shared.f32 	[%r52+124], %f50;
$L__BB0_30:
	bar.sync 	0;
	setp.gt.u32 	%p16, %r2, 62;
	@%p16 bra 	$L__BB0_32;
	shl.b32 	%r53, %r6, 6;
	add.s32 	%r55, %r12, %r53;
	ld.shared.f32 	%f51, [%r55+-4];
	ld.shared.f32 	%f52, [%r55+60];
	add.f32 	%f53, %f51, %f52;
	st.shared.f32 	[%r55+60], %f53;
$L__BB0_32:
	bar.sync 	0;
	setp.gt.u32 	%p17, %r2, 126;
	@%p17 bra 	$L__BB0_34;
	shl.b32 	%r56, %r6, 5;
	add.s32 	%r58, %r12, %r56;
	ld.shared.f32 	%f54, [%r58+-4];
	ld.shared.f32 	%f55, [%r58+28];
	add.f32 	%f56, %f54, %f55;
	st.shared.f32 	[%r58+28], %f56;
$L__BB0_34:
	bar.sync 	0;
	setp.gt.u32 	%p18, %r2, 254;
	@%p18 bra 	$L__BB0_36;
	shl.b32 	%r59, %r6, 4;
	add.s32 	%r61, %r12, %r59;
	ld.shared.f32 	%f57, [%r61+-4];
	ld.shared.f32 	%f58, [%r61+12];
	add.f32 	%f59, %f57, %f58;
	st.shared.f32 	[%r61+12], %f59;
$L__BB0_36:
	bar.sync 	0;
	setp.gt.u32 	%p19, %r2, 510;
	@%p19 bra 	$L__BB0_38;
	shl.b32 	%r62, %r6, 3;
	add.s32 	%r64, %r12, %r62;
	ld.shared.f32 	%f60, [%r64+-4];
	ld.shared.f32 	%f61, [%r64+4];
	add.f32 	%f62, %f60, %f61;
	st.shared.f32 	[%r64+4], %f62;
$L__BB0_38:
	bar.sync 	0;
	setp.eq.s32 	%p20, %r2, 1023;
	@%p20 bra 	$L__BB0_40;
	ld.shared.f32 	%f63, [%r7+4];
	ld.shared.f32 	%f64, [%r7+8];
	add.f32 	%f65, %f63, %f64;
	st.shared.f32 	[%r7+8], %f65;
$L__BB0_40:
	setp.ne.s32 	%p21, %r2, 0;
	bar.sync 	0;
	@%p21 bra 	$L__BB0_42;
	ld.shared.f32 	%f66, [_ZZ11scan_kernelPfS_S_jE8buffer_s+8188];
	cvta.to.global.u64 	%rd9, %rd2;
	mul.wide.u32 	%rd10, %r1, 4;
	add.s64 	%rd11, %rd9, %rd10;
	st.global.f32 	[%rd11], %f66;
$L__BB0_42:
	cvta.to.global.u64 	%rd12, %rd1;
	ld.shared.f32 	%f67, [%r4];
	add.s64 	%rd14, %rd12, %rd5;
	st.global.f32 	[%rd14], %f67;
	ld.shared.f32 	%f68, [%r4+4096];
	add.s64 	%rd16, %rd12, %rd7;
	st.global.f32 	[%rd16], %f68;
	ret;

}


// ===== COMPILED SASS (sm_100) =====

	.target	sm_100

	.elftype	@"ET_EXEC"


//--------------------- .note.nv.tkinfo           --------------------------
	.section	.note.nv.tkinfo,"",@"SHT_NOTE"
	.sectionflags	@"SHF_NOTE_NV_TKINFO"
	.tkinfo
        /*0018*/ 	.word	0x00000002
        /*0030*/ 	.string	""
        /*0030*/ 	.string	"ptxas"
        /*0030*/ 	.string	"Cuda compilation tools, release 13.0, V13.0.88"
        /*0030*/ 	.string	"Build cuda_13.0.r13.0/compiler.36424714_0"
        /*0030*/ 	.string	"-arch sm_100 -m 64 "



//--------------------- .note.nv.cuinfo           --------------------------
	.section	.note.nv.cuinfo,"",@"SHT_NOTE"
	.sectionflags	@"SHF_NOTE_NV_CUINFO"
        /*0018*/ 	.short	0x0002
        /*001a*/ 	.short	0x0064
        /*001c*/ 	.short	0x0082
	.zero		2


//--------------------- .nv.info                  --------------------------
	.section	.nv.info,"",@"SHT_CUDA_INFO"
	.align	4


	//----- nvinfo : EIATTR_REGCOUNT
	.align		4
        /*0000*/ 	.byte	0x04, 0x2f
        /*0002*/ 	.short	(.L_1 - .L_0)
	.align		4
.L_0:
        /*0004*/ 	.word	index@(_Z11scan_kernelPfS_S_j)
        /*0008*/ 	.word	0x00000014


	//----- nvinfo : EIATTR_FRAME_SIZE
	.align		4
.L_1:
        /*000c*/ 	.byte	0x04, 0x11
        /*000e*/ 	.short	(.L_3 - .L_2)
	.align		4
.L_2:
        /*0010*/ 	.word	index@(_Z11scan_kernelPfS_S_j)
        /*0014*/ 	.word	0x00000000


	//----- nvinfo : EIATTR_MIN_STACK_SIZE
	.align		4
.L_3:
        /*0018*/ 	.byte	0x04, 0x12
        /*001a*/ 	.short	(.L_5 - .L_4)
	.align		4
.L_4:
        /*001c*/ 	.word	index@(_Z11scan_kernelPfS_S_j)
        /*0020*/ 	.word	0x00000000
.L_5:


//--------------------- .nv.compat                --------------------------
	.section	.nv.compat,"",@"SHT_CUDA_COMPAT_INFO"
	.align	4
        /*0000*/ 	.byte	0x02, 0x09, 0x00, 0x00, 0x02, 0x02, 0x01, 0x00, 0x02, 0x05, 0x05, 0x00, 0x03, 0x07, 0x01, 0x01
        /*0010*/ 	.byte	0x02, 0x03, 0x00, 0x00, 0x02, 0x06, 0x01, 0x00, 0x04, 0x0b, 0x08, 0x00, 0x09, 0x00, 0x00, 0x00
        /*0020*/ 	.byte	0x00, 0x00, 0x00, 0x00


//--------------------- .nv.info._Z11scan_kernelPfS_S_j --------------------------
	.section	.nv.info._Z11scan_kernelPfS_S_j,"",@"SHT_CUDA_INFO"
	.sectionflags	@""
	.align	4


	//----- nvinfo : EIATTR_CUDA_API_VERSION
	.align		4
        /*0000*/ 	.byte	0x04, 0x37
        /*0002*/ 	.short	(.L_7 - .L_6)
.L_6:
        /*0004*/ 	.word	0x00000082


	//----- nvinfo : EIATTR_KPARAM_INFO
	.align		4
.L_7:
        /*0008*/ 	.byte	0x04, 0x17
        /*000a*/ 	.short	(.L_9 - .L_8)
.L_8:
        /*000c*/ 	.word	0x00000000
        /*0010*/ 	.short	0x0003
        /*0012*/ 	.short	0x0018
        /*0014*/ 	.byte	0x00, 0xf0, 0x11, 0x00


	//----- nvinfo : EIATTR_KPARAM_INFO
	.align		4
.L_9:
        /*0018*/ 	.byte	0x04, 0x17
        /*001a*/ 	.short	(.L_11 - .L_10)
.L_10:
        /*001c*/ 	.word	0x00000000
        /*0020*/ 	.short	0x0002
        /*0022*/ 	.short	0x0010
        /*0024*/ 	.byte	0x00, 0xf5, 0x21, 0x00


	//----- nvinfo : EIATTR_KPARAM_INFO
	.align		4
.L_11:
        /*0028*/ 	.byte	0x04, 0x17
        /*002a*/ 	.short	(.L_13 - .L_12)
.L_12:
        /*002c*/ 	.word	0x00000000
        /*0030*/ 	.short	0x0001
        /*0032*/ 	.short	0x0008
        /*0034*/ 	.byte	0x00, 0xf5, 0x21, 0x00


	//----- nvinfo : EIATTR_KPARAM_INFO
	.align		4
.L_13:
        /*0038*/ 	.byte	0x04, 0x17
        /*003a*/ 	.short	(.L_15 - .L_14)
.L_14:
        /*003c*/ 	.word	0x00000000
        /*0040*/ 	.short	0x0000
        /*0042*/ 	.short	0x0000
        /*0044*/ 	.byte	0x00, 0xf5, 0x21, 0x00


	//----- nvinfo : EIATTR_SPARSE_MMA_MASK
	.align		4
.L_15:
        /*0048*/ 	.byte	0x03, 0x50
        /*004a*/ 	.short	0x0000


	//----- nvinfo : EIATTR_MAXREG_COUNT
	.align		4
        /*004c*/ 	.byte	0x03, 0x1b
        /*004e*/ 	.short	0x00ff


	//----- nvinfo : EIATTR_NUM_BARRIERS
	.align		4
        /*0050*/ 	.byte	0x02, 0x4c
        /*0052*/ 	.byte	0x01
	.zero		1


	//----- nvinfo : EIATTR_MERCURY_ISA_VERSION
	.align		4
        /*0054*/ 	.byte	0x03, 0x5f
        /*0056*/ 	.short	0x0101


	//----- nvinfo : EIATTR_VRC_CTA_INIT_COUNT
	.align		4
        /*0058*/ 	.byte	0x02, 0x4a
	.zero		1
	.zero		1


	//----- nvinfo : EIATTR_EXIT_INSTR_OFFSETS
	.align		4
        /*005c*/ 	.byte	0x04, 0x1c
        /*005e*/ 	.short	(.L_17 - .L_16)


	//   ....[0]....
.L_16:
        /*0060*/ 	.word	0x00000ad0


	//----- nvinfo : EIATTR_CBANK_PARAM_SIZE
	.align		4
.L_17:
        /*0064*/ 	.byte	0x03, 0x19
        /*0066*/ 	.short	0x001c


	//----- nvinfo : EIATTR_PARAM_CBANK
	.align		4
        /*0068*/ 	.byte	0x04, 0x0a
        /*006a*/ 	.short	(.L_19 - .L_18)
	.align		4
.L_18:
        /*006c*/ 	.word	index@(.nv.constant0._Z11scan_kernelPfS_S_j)
        /*0070*/ 	.short	0x0380
        /*0072*/ 	.short	0x001c


	//----- nvinfo : EIATTR_SW_WAR
	.align		4
.L_19:
        /*0074*/ 	.byte	0x04, 0x36
        /*0076*/ 	.short	(.L_21 - .L_20)
.L_20:
        /*0078*/ 	.word	0x00000008
.L_21:


//--------------------- .nv.callgraph             --------------------------
	.section	.nv.callgraph,"",@"SHT_CUDA_CALLGRAPH"
	.align	4
	.sectionentsize	8
	.align		4
        /*0000*/ 	.word	0x00000000
	.align		4
        /*0004*/ 	.word	0xffffffff
	.align		4
        /*0008*/ 	.word	0x00000000
	.align		4
        /*000c*/ 	.word	0xfffffffe
	.align		4
        /*0010*/ 	.word	0x00000000
	.align		4
        /*0014*/ 	.word	0xfffffffd
	.align		4
        /*0018*/ 	.word	0x00000000
	.align		4
        /*001c*/ 	.word	0xfffffffc


//--------------------- .text._Z11scan_kernelPfS_S_j --------------------------
	.section	.text._Z11scan_kernelPfS_S_j,"ax",@progbits
	.align	128
        .global         _Z11scan_kernelPfS_S_j
        .type           _Z11scan_kernelPfS_S_j,@function
        .size           _Z11scan_kernelPfS_S_j,(.L_x_1 - _Z11scan_kernelPfS_S_j)
        .other          _Z11scan_kernelPfS_S_j,@"STO_CUDA_ENTRY STV_DEFAULT"
_Z11scan_kernelPfS_S_j:
.text._Z11scan_kernelPfS_S_j:
[----:B------:R-:W-:Y:S01]  /*0000*/  LDC R1, c[0x0][0x37c] ;  /* 0x0000df00ff017b82 */ /* 0x000fe20000000800 */
[----:B------:R-:W0:Y:S01]  /*0010*/  S2R R3, SR_CTAID.X ;  /* 0x0000000000037919 */ /* 0x000e220000002500 */
[----:B------:R-:W0:Y:S06]  /*0020*/  LDCU UR4, c[0x0][0x360] ;  /* 0x00006c00ff0477ac */ /* 0x000e2c0008000800 */
[----:B------:R-:W1:Y:S01]  /*0030*/  LDC.64 R10, c[0x0][0x380] ;  /* 0x0000e000ff0a7b82 */ /* 0x000e620000000a00 */
[----:B------:R-:W2:Y:S01]  /*0040*/  S2R R4, SR_TID.X ;  /* 0x0000000000047919 */ /* 0x000ea20000002100 */
[----:B------:R-:W3:Y:S01]  /*0050*/  LDCU.64 UR6, c[0x0][0x358] ;  /* 0x00006b00ff0677ac */ /* 0x000ee20008000a00 */
[----:B0-----:R-:W-:-:S04]  /*0060*/  IMAD R5, R3, UR4, RZ ;  /* 0x0000000403057c24 */ /* 0x001fc8000f8e02ff */
[----:B--2---:R-:W-:-:S04]  /*0070*/  IMAD R2, R5, 0x2, R4 ;  /* 0x0000000205027824 */ /* 0x004fc800078e0204 */
[C---:B------:R-:W-:Y:S02]  /*0080*/  VIADD R0, R2.reuse, 0x400 ;  /* 0x0000040002007836 */ /* 0x040fe40000000000 */
[----:B-1----:R-:W-:-:S04]  /*0090*/  IMAD.WIDE.U32 R8, R2, 0x4, R10 ;  /* 0x0000000402087825 */ /* 0x002fc800078e000a */
[----:B------:R-:W-:Y:S02]  /*00a0*/  IMAD.WIDE.U32 R10, R0, 0x4, R10 ;  /* 0x00000004000a7825 */ /* 0x000fe400078e000a */
[----:B---3--:R0:W2:Y:S04]  /*00b0*/  LDG.E R8, desc[UR6][R8.64] ;  /* 0x0000000608087981 */ /* 0x0080a8000c1e1900 */
[----:B------:R-:W3:Y:S01]  /*00c0*/  LDG.E R10, desc[UR6][R10.64] ;  /* 0x000000060a0a7981 */ /* 0x000ee2000c1e1900 */
[----:B------:R-:W1:Y:S01]  /*00d0*/  S2UR UR5, SR_CgaCtaId ;  /* 0x00000000000579c3 */ /* 0x000e620000008800 */
[----:B------:R-:W-:Y:S01]  /*00e0*/  UMOV UR4, 0x400 ;  /* 0x0000040000047882 */ /* 0x000fe20000000000 */
[C---:B------:R-:W-:Y:S02]  /*00f0*/  ISETP.GT.U32.AND P0, PT, R4.reuse, 0x1ff, PT ;  /* 0x000001ff0400780c */ /* 0x040fe40003f04070 */
[----:B------:R-:W-:-:S02]  /*0100*/  ISETP.GT.U32.AND P1, PT, R4, 0xff, PT ;  /* 0x000000ff0400780c */ /* 0x000fc40003f24070 */
[----:B------:R-:W-:-:S09]  /*0110*/  ISETP.GT.U32.AND P2, PT, R4, 0x1, PT ;  /* 0x000000010400780c */ /* 0x000fd20003f44070 */
[----:B0-----:R-:W-:Y:S01]  /*0120*/  @!P0 LEA R9, R4, 0x10, 0x4 ;  /* 0x0000001004098811 */ /* 0x001fe200078e20ff */
[----:B-1----:R-:W-:-:S06]  /*0130*/  ULEA UR4, UR5, UR4, 0x18 ;  /* 0x0000000405047291 */ /* 0x002fcc000f8ec0ff */
[----:B------:R-:W-:-:S05]  /*0140*/  LEA R5, R4, UR4, 0x2 ;  /* 0x0000000404057c11 */ /* 0x000fca000f8e10ff */
[C---:B------:R-:W-:Y:S01]  /*0150*/  IMAD R6, R4.reuse, 0x4, R5 ;  /* 0x0000000404067824 */ /* 0x040fe200078e0205 */
[----:B--2---:R-:W-:Y:S04]  /*0160*/  STS [R5], R8 ;  /* 0x0000000805007388 */ /* 0x004fe80000000800 */
[----:B---3--:R0:W-:Y:S01]  /*0170*/  STS [R5+0x1000], R10 ;  /* 0x0010000a05007388 */ /* 0x0081e20000000800 */
[----:B------:R-:W-:Y:S01]  /*0180*/  BAR.SYNC.DEFER_BLOCKING 0x0 ;  /* 0x0000000000007b1d */ /* 0x000fe20000010000 */
[----:B0-----:R-:W-:-:S05]  /*0190*/  @!P1 LEA R10, R4, 0x20, 0x5 ;  /* 0x00000020040a9811 */ /* 0x001fca00078e28ff */
[----:B------:R-:W-:Y:S04]  /*01a0*/  LDS R7, [R6] ;  /* 0x0000000006077984 */ /* 0x000fe80000000800 */
[----:B------:R-:W0:Y:S02]  /*01b0*/  LDS R12, [R6+0x4] ;  /* 0x00000400060c7984 */ /* 0x000e240000000800 */
[----:B0-----:R-:W-:-:S05]  /*01c0*/  FADD R7, R7, R12 ;  /* 0x0000000c07077221 */ /* 0x001fca0000000000 */
[----:B------:R-:W-:Y:S01]  /*01d0*/  STS [R6+0x4], R7 ;  /* 0x0000040706007388 */ /* 0x000fe20000000800 */
[----:B------:R-:W-:Y:S06]  /*01e0*/  BAR.SYNC.DEFER_BLOCKING 0x0 ;  /* 0x0000000000007b1d */ /* 0x000fec0000010000 */
[----:B------:R-:W-:Y:S04]  /*01f0*/  @!P0 LDS R11, [R9+UR4+-0xc] ;  /* 0xfffff404090b8984 */ /* 0x000fe80008000800 */
[----:B------:R-:W0:Y:S02]  /*0200*/  @!P0 LDS R8, [R9+UR4+-0x4] ;  /* 0xfffffc0409088984 */ /* 0x000e240008000800 */
[----:B0-----:R-:W-:-:S05]  /*0210*/  @!P0 FADD R8, R11, R8 ;  /* 0x000000080b088221 */ /* 0x001fca0000000000 */
[----:B------:R-:W-:Y:S01]  /*0220*/  @!P0 STS [R9+UR4+-0x4], R8 ;  /* 0xfffffc0809008988 */ /* 0x000fe20008000804 */
[----:B------:R-:W-:Y:S01]  /*0230*/  BAR.SYNC.DEFER_BLOCKING 0x0 ;  /* 0x0000000000007b1d */ /* 0x000fe20000010000 */
[----:B------:R-:W-:-:S13]  /*0240*/  ISETP.GT.U32.AND P0, PT, R4, 0x7f, PT ;  /* 0x0000007f0400780c */ /* 0x000fda0003f04070 */
[----:B------:R-:W-:Y:S01]  /*0250*/  @!P0 LEA R7, R4, 0x40, 0x6 ;  /* 0x0000004004078811 */ /* 0x000fe200078e30ff */
        /* <DEDUP_REMOVED lines=31> */
[----:B------:R0:W-:Y:S01]  /*0450*/  @!P1 STS [R7+UR4+-0x4], R12 ;  /* 0xfffffc0c07009988 */ /* 0x0001e20008000804 */
[----:B------:R-:W-:Y:S01]  /*0460*/  BAR.SYNC.DEFER_BLOCKING 0x0 ;  /* 0x0000000000007b1d */ /* 0x000fe20000010000 */
[C---:B------:R-:W-:Y:S02]  /*0470*/  ISETP.GT.U32.AND P1, PT, R4.reuse, 0x3, PT ;  /* 0x000000030400780c */ /* 0x040fe40003f24070 */
[----:B0-----:R-:W-:-:S11]  /*0480*/  @!P2 LEA R7, R4, 0x1000, 0xc ;  /* 0x000010000407a811 */ /* 0x001fd600078e60ff */
[----:B------:R-:W-:Y:S01]  /*0490*/  @!P1 LEA R10, R4, 0x800, 0xb ;  /* 0x00000800040a9811 */ /* 0x000fe200078e58ff */
[----:B------:R-:W-:Y:S04]  /*04a0*/  @!P0 LDS R9, [R8+UR4+-0x204] ;  /* 0xfffdfc0408098984 */ /* 0x000fe80008000800 */
[----:B------:R-:W0:Y:S02]  /*04b0*/  @!P0 LDS R14, [R8+UR4+-0x4] ;  /* 0xfffffc04080e8984 */ /* 0x000e240008000800 */
[----:B0-----:R-:W-:-:S05]  /*04c0*/  @!P0 FADD R9, R9, R14 ;  /* 0x0000000e09098221 */ /* 0x001fca0000000000 */
[----:B------:R-:W-:Y:S01]  /*04d0*/  @!P0 STS [R8+UR4+-0x4], R9 ;  /* 0xfffffc0908008988 */ /* 0x000fe20008000804 */
[----:B------:R-:W-:Y:S01]  /*04e0*/  BAR.SYNC.DEFER_BLOCKING 0x0 ;  /* 0x0000000000007b1d */ /* 0x000fe20000010000 */
[----:B------:R-:W-:-:S05]  /*04f0*/  ISETP.NE.AND P0, PT, R4, RZ, PT ;  /* 0x000000ff0400720c */ /* 0x000fca0003f05270 */
[----:B------:R-:W-:Y:S04]  /*0500*/  @!P1 LDS R11, [R10+UR4+-0x404] ;  /* 0xfffbfc040a0b9984 */ /* 0x000fe80008000800 */
[----:B------:R-:W0:Y:S02]  /*0510*/  @!P1 LDS R14, [R10+UR4+-0x4] ;  /* 0xfffffc040a0e9984 */ /* 0x000e240008000800 */
[----:B0-----:R-:W-:-:S05]  /*0520*/  @!P1 FADD R11, R11, R14 ;  /* 0x0000000e0b0b9221 */ /* 0x001fca0000000000 */
[----:B------:R-:W-:Y:S01]  /*0530*/  @!P1 STS [R10+UR4+-0x4], R11 ;  /* 0xfffffc0b0a009988 */ /* 0x000fe20008000804 */
[----:B------:R-:W-:Y:S01]  /*0540*/  BAR.SYNC.DEFER_BLOCKING 0x0 ;  /* 0x0000000000007b1d */ /* 0x000fe20000010000 */
[----:B------:R-:W-:-:S05]  /*0550*/  ISETP.GT.U32.AND P1, PT, R4, 0x2, PT ;  /* 0x000000020400780c */ /* 0x000fca0003f24070 */
        /* <DEDUP_REMOVED lines=8> */
[----:B------:R-:W-:Y:S04]  /*05e0*/  @!P0 LDS R8, [UR4+0xffc] ;  /* 0x000ffc04ff088984 */ /* 0x000fe80008000800 */
[----:B------:R-:W0:Y:S02]  /*05f0*/  @!P0 LDS R9, [UR4+0x1ffc] ;  /* 0x001ffc04ff098984 */ /* 0x000e240008000800 */
[----:B0-----:R-:W-:-:S05]  /*0600*/  @!P0 FADD R8, R8, R9 ;  /* 0x0000000908088221 */ /* 0x001fca0000000000 */
[----:B------:R-:W-:Y:S01]  /*0610*/  @!P0 STS [UR4+0x1ffc], R8 ;  /* 0x001ffc08ff008988 */ /* 0x000fe20008000804 */
[----:B------:R-:W-:Y:S06]  /*0620*/  BAR.SYNC.DEFER_BLOCKING 0x0 ;  /* 0x0000000000007b1d */ /* 0x000fec0000010000 */
[----:B------:R-:W-:Y:S04]  /*0630*/  @!P0 LDS R9, [UR4+0xffc] ;  /* 0x000ffc04ff098984 */ /* 0x000fe80008000800 */
[----:B------:R-:W0:Y:S02]  /*0640*/  @!P0 LDS R10, [UR4+0x17fc] ;  /* 0x0017fc04ff0a8984 */ /* 0x000e240008000800 */
[----:B0-----:R-:W-:-:S05]  /*0650*/  @!P0 FADD R9, R9, R10 ;  /* 0x0000000a09098221 */ /* 0x001fca0000000000 */
[----:B------:R-:W-:Y:S01]  /*0660*/  @!P0 STS [UR4+0x17fc], R9 ;  /* 0x0017fc09ff008988 */ /* 0x000fe20008000804 */
[----:B------:R-:W-:Y:S06]  /*0670*/  BAR.SYNC.DEFER_BLOCKING 0x0 ;  /* 0x0000000000007b1d */ /* 0x000fec0000010000 */
[----:B------:R-:W-:Y:S04]  /*0680*/  @!P1 LDS R7, [R12+UR4+-0x4] ;  /* 0xfffffc040c079984 */ /* 0x000fe80008000800 */
[----:B------:R-:W0:Y:S02]  /*0690*/  @!P1 LDS R10, [R12+UR4+0x3fc] ;  /* 0x0003fc040c0a9984 */ /* 0x000e240008000800 */
[----:B0-----:R-:W-:-:S05]  /*06a0*/  @!P1 FADD R7, R7, R10 ;  /* 0x0000000a07079221 */ /* 0x001fca0000000000 */
[----:B------:R-:W-:Y:S01]  /*06b0*/  @!P1 STS [R12+UR4+0x3fc], R7 ;  /* 0x0003fc070c009988 */ /* 0x000fe20008000804 */
[----:B------:R-:W-:Y:S01]  /*06c0*/  BAR.SYNC.DEFER_BLOCKING 0x0 ;  /* 0x0000000000007b1d */ /* 0x000fe20000010000 */
[----:B------:R-:W-:-:S13]  /*06d0*/  ISETP.GT.U32.AND P1, PT, R4, 0xe, PT ;  /* 0x0000000e0400780c */ /* 0x000fda0003f24070 */
[----:B------:R-:W-:Y:S01]  /*06e0*/  @!P1 LEA R14, R4, 0x200, 0x9 ;  /* 0x00000200040e9811 */ /* 0x000fe200078e48ff */
        /* <DEDUP_REMOVED lines=33> */
[----:B------:R-:W-:-:S05]  /*0900*/  ISETP.GT.U32.AND P2, PT, R4, 0x1fe, PT ;  /* 0x000001fe0400780c */ /* 0x000fca0003f44070 */
[----:B------:R-:W-:Y:S04]  /*0910*/  @!P1 LDS R7, [R12+UR4+-0x4] ;  /* 0xfffffc040c079984 */ /* 0x000fe80008000800 */
[----:B------:R-:W0:Y:S02]  /*0920*/  @!P1 LDS R10, [R12+UR4+0xc] ;  /* 0x00000c040c0a9984 */ /* 0x000e240008000800 */
[----:B0-----:R-:W-:Y:S02]  /*0930*/  @!P1 FADD R7, R7, R10 ;  /* 0x0000000a07079221 */ /* 0x001fe40000000000 */
[----:B------:R-:W-:-:S03]  /*0940*/  @!P2 LEA R10, R4, 0x10, 0x4 ;  /* 0x00000010040aa811 */ /* 0x000fc600078e20ff */
[----:B------:R-:W-:Y:S01]  /*0950*/  @!P1 STS [R12+UR4+0xc], R7 ;  /* 0x00000c070c009988 */ /* 0x000fe20008000804 */
[----:B------:R-:W-:Y:S01]  /*0960*/  BAR.SYNC.DEFER_BLOCKING 0x0 ;  /* 0x0000000000007b1d */ /* 0x000fe20000010000 */
[----:B------:R-:W-:-:S05]  /*0970*/  ISETP.NE.AND P1, PT, R4, 0x3ff, PT ;  /* 0x000003ff0400780c */ /* 0x000fca0003f25270 */
[----:B------:R-:W-:Y:S04]  /*0980*/  @!P2 LDS R8, [R10+UR4+-0x4] ;  /* 0xfffffc040a08a984 */ /* 0x000fe80008000800 */
[----:B------:R-:W0:Y:S02]  /*0990*/  @!P2 LDS R11, [R10+UR4+0x4] ;  /* 0x000004040a0ba984 */ /* 0x000e240008000800 */
[----:B0-----:R-:W-:-:S05]  /*09a0*/  @!P2 FADD R11, R8, R11 ;  /* 0x0000000b080ba221 */ /* 0x001fca0000000000 */
[----:B------:R0:W-:Y:S01]  /*09b0*/  @!P2 STS [R10+UR4+0x4], R11 ;  /* 0x0000040b0a00a988 */ /* 0x0001e20008000804 */
[----:B------:R-:W-:Y:S08]  /*09c0*/  BAR.SYNC.DEFER_BLOCKING 0x0 ;  /* 0x0000000000007b1d */ /* 0x000ff00000010000 */
[----:B0-----:R-:W0:Y:S01]  /*09d0*/  LDC.64 R10, c[0x0][0x388] ;  /* 0x0000e200ff0a7b82 */ /* 0x001e220000000a00 */
[----:B------:R-:W-:Y:S04]  /*09e0*/  @P1 LDS R4, [R6+0x4] ;  /* 0x0000040006041984 */ /* 0x000fe80000000800 */
[----:B------:R-:W1:Y:S02]  /*09f0*/  @P1 LDS R9, [R6+0x8] ;  /* 0x0000080006091984 */ /* 0x000e640000000800 */
[----:B-1----:R-:W-:-:S02]  /*0a00*/  @P1 FADD R13, R4, R9 ;  /* 0x00000009040d1221 */ /* 0x002fc40000000000 */
[----:B------:R-:W1:Y:S03]  /*0a10*/  @!P0 LDC.64 R8, c[0x0][0x390] ;  /* 0x0000e400ff088b82 */ /* 0x000e660000000a00 */
[----:B------:R-:W-:Y:S05]  /*0a20*/  @P1 STS [R6+0x8], R13 ;  /* 0x0000080d06001388 */ /* 0x000fea0000000800 */
[----:B------:R-:W-:Y:S01]  /*0a30*/  BAR.SYNC.DEFER_BLOCKING 0x0 ;  /* 0x0000000000007b1d */ /* 0x000fe20000010000 */
[----:B-1----:R-:W-:-:S04]  /*0a40*/  @!P0 IMAD.WIDE.U32 R8, R3, 0x4, R8 ;  /* 0x0000000403088825 */ /* 0x002fc800078e0008 */
[--C-:B0-----:R-:W-:Y:S01]  /*0a50*/  IMAD.WIDE.U32 R2, R2, 0x4, R10.reuse ;  /* 0x0000000402027825 */ /* 0x101fe200078e000a */
[----:B------:R-:W0:Y:S03]  /*0a60*/  @!P0 LDS R7, [UR4+0x1ffc] ;  /* 0x001ffc04ff078984 */ /* 0x000e260008000800 */
[----:B------:R-:W-:Y:S01]  /*0a70*/  IMAD.WIDE.U32 R10, R0, 0x4, R10 ;  /* 0x00000004000a7825 */ /* 0x000fe200078e000a */
[----:B------:R-:W1:Y:S04]  /*0a80*/  LDS R15, [R5] ;  /* 0x00000000050f7984 */ /* 0x000e680000000800 */
[----:B------:R-:W2:Y:S04]  /*0a90*/  LDS R17, [R5+0x1000] ;  /* 0x0010000005117984 */ /* 0x000ea80000000800 */
[----:B0-----:R-:W-:Y:S04]  /*0aa0*/  @!P0 STG.E desc[UR6][R8.64], R7 ;  /* 0x0000000708008986 */ /* 0x001fe8000c101906 */
[----:B-1----:R-:W-:Y:S04]  /*0ab0*/  STG.E desc[UR6][R2.64], R15 ;  /* 0x0000000f02007986 */ /* 0x002fe8000c101906 */
[----:B--2---:R-:W-:Y:S01]  /*0ac0*/  STG.E desc[UR6][R10.64], R17 ;  /* 0x000000110a007986 */ /* 0x004fe2000c101906 */
[----:B------:R-:W-:Y:S05]  /*0ad0*/  EXIT ;  /* 0x000000000000794d */ /* 0x000fea0003800000 */
.L_x_0:
[----:B------:R-:W-:-:S00]  /*0ae0*/  BRA `(.L_x_0) ;  /* 0xfffffffc00fc7947 */ /* 0x000fc0000383ffff */
[----:B------:R-:W-:-:S00]  /*0af0*/  NOP ;  /* 0x0000000000007918 */ /* 0x000fc00000000000 */
        /* <DEDUP_REMOVED lines=8> */
.L_x_1:


//--------------------- .nv.shared._Z11scan_kernelPfS_S_j --------------------------
	.section	.nv.shared._Z11scan_kernelPfS_S_j,"aw",@nobits
	.sectionflags	@""
	.align	4
.nv.shared._Z11scan_kernelPfS_S_j:
	.zero		9216


//--------------------- .nv.shared.reserved.0     --------------------------
	.section	.nv.shared.reserved.0,"aw",@nobits
	.weak		__nv_reservedSMEM_offset_0_alias
	.size		__nv_reservedSMEM_offset_0_alias, 0, 64
	.other		__nv_reservedSMEM_offset_0_alias,@"STO_CUDA_RESERVED_SHARED STV_DEFAULT"
__nv_reservedSMEM_offset_0_alias:
	.zero		0
	.zero		64


//--------------------- .nv.constant0._Z11scan_kernelPfS_S_j --------------------------
	.section	.nv.constant0._Z11scan_kernelPfS_S_j,"a",@progbits
	.sectionflags	@""
	.align	4
.nv.constant0._Z11scan_kernelPfS_S_j:
	.zero		924


//--------------------- SYMBOLS --------------------------

	.type		.nv.reservedSmem.offset0,@object
	.size		.nv.reservedSmem.offset0,0x4
	.type		.nv.reservedSmem.cap,@object
	.size		.nv.reservedSmem.cap,0x4
